	.headerflags	@"EF_CUDA_TEXMODE_UNIFIED EF_CUDA_64BIT_ADDRESS EF_CUDA_ACCELERATORS EF_CUDA_SM90 EF_CUDA_VIRTUAL_SM(EF_CUDA_SM90)"
	.elftype	@"ET_EXEC"


//--------------------- .nv.info                  --------------------------
	.section	.nv.info,"",@"SHT_CUDA_INFO"
	.align	4


	//----- nvinfo : EIATTR_REGCOUNT
	.align		4
        /*0000*/ 	.byte	0x04, 0x2f
        /*0002*/ 	.short	(.L_3 - .L_2)
	.align		4
.L_2:
        /*0004*/ 	.word	index@(triton_poi_fused__native_batch_norm_legit_no_training_convolution_relu_threshold_backward_19)
        /*0008*/ 	.word	0x00000018


	//----- nvinfo : EIATTR_MIN_STACK_SIZE
	.align		4
.L_3:
        /*000c*/ 	.byte	0x04, 0x12
        /*000e*/ 	.short	(.L_5 - .L_4)
	.align		4
.L_4:
        /*0010*/ 	.word	index@(triton_poi_fused__native_batch_norm_legit_no_training_convolution_relu_threshold_backward_19)
        /*0014*/ 	.word	0x00000000


	//----- nvinfo : EIATTR_FRAME_SIZE
	.align		4
.L_5:
        /*0018*/ 	.byte	0x04, 0x11
        /*001a*/ 	.short	(.L_7 - .L_6)
	.align		4
.L_6:
        /*001c*/ 	.word	index@(triton_poi_fused__native_batch_norm_legit_no_training_convolution_relu_threshold_backward_19)
        /*0020*/ 	.word	0x00000000


	//----- nvinfo : EIATTR_MIN_STACK_SIZE
	.align		4
.L_7:
        /*0024*/ 	.byte	0x04, 0x12
        /*0026*/ 	.short	(.L_9 - .L_8)
	.align		4
.L_8:
        /*0028*/ 	.word	index@(triton_poi_fused__native_batch_norm_legit_no_training_convolution_relu_threshold_backward_19)
        /*002c*/ 	.word	0x00000000
.L_9:


//--------------------- .nv.info.triton_poi_fused__native_batch_norm_legit_no_training_convolution_relu_threshold_backward_19 --------------------------
	.section	.nv.info.triton_poi_fused__native_batch_norm_legit_no_training_convolution_relu_threshold_backward_19,"",@"SHT_CUDA_INFO"
	.sectionflags	@""
	.align	4


	//----- nvinfo : EIATTR_CUDA_API_VERSION
	.align		4
        /*0000*/ 	.byte	0x04, 0x37
        /*0002*/ 	.short	(.L_11 - .L_10)
.L_10:
        /*0004*/ 	.word	0x0000007c


	//----- nvinfo : EIATTR_KPARAM_INFO
	.align		4
.L_11:
        /*0008*/ 	.byte	0x04, 0x17
        /*000a*/ 	.short	(.L_13 - .L_12)
.L_12:
        /*000c*/ 	.word	0x00000000
        /*0010*/ 	.short	0x0008
        /*0012*/ 	.short	0x0040
        /*0014*/ 	.byte	0x00, 0xf0, 0x11, 0x00


	//----- nvinfo : EIATTR_KPARAM_INFO
	.align		4
.L_13:
        /*0018*/ 	.byte	0x04, 0x17
        /*001a*/ 	.short	(.L_15 - .L_14)
.L_14:
        /*001c*/ 	.word	0x00000000
        /*0020*/ 	.short	0x0007
        /*0022*/ 	.short	0x0038
        /*0024*/ 	.byte	0x00, 0xf4, 0x21, 0x00


	//----- nvinfo : EIATTR_KPARAM_INFO
	.align		4
.L_15:
        /*0028*/ 	.byte	0x04, 0x17
        /*002a*/ 	.short	(.L_17 - .L_16)
.L_16:
        /*002c*/ 	.word	0x00000000
        /*0030*/ 	.short	0x0006
        /*0032*/ 	.short	0x0030
        /*0034*/ 	.byte	0x00, 0xf4, 0x21, 0x00


	//----- nvinfo : EIATTR_KPARAM_INFO
	.align		4
.L_17:
        /*0038*/ 	.byte	0x04, 0x17
        /*003a*/ 	.short	(.L_19 - .L_18)
.L_18:
        /*003c*/ 	.word	0x00000000
        /*0040*/ 	.short	0x0005
        /*0042*/ 	.short	0x0028
        /*0044*/ 	.byte	0x00, 0xf4, 0x21, 0x00


	//----- nvinfo : EIATTR_KPARAM_INFO
	.align		4
.L_19:
        /*0048*/ 	.byte	0x04, 0x17
        /*004a*/ 	.short	(.L_21 - .L_20)
.L_20:
        /*004c*/ 	.word	0x00000000
        /*0050*/ 	.short	0x0004
        /*0052*/ 	.short	0x0020
        /*0054*/ 	.byte	0x00, 0xf4, 0x21, 0x00


	//----- nvinfo : EIATTR_KPARAM_INFO
	.align		4
.L_21:
        /*0058*/ 	.byte	0x04, 0x17
        /*005a*/ 	.short	(.L_23 - .L_22)
.L_22:
        /*005c*/ 	.word	0x00000000
        /*0060*/ 	.short	0x0003
        /*0062*/ 	.short	0x0018
        /*0064*/ 	.byte	0x00, 0xf4, 0x21, 0x00


	//----- nvinfo : EIATTR_KPARAM_INFO
	.align		4
.L_23:
        /*0068*/ 	.byte	0x04, 0x17
        /*006a*/ 	.short	(.L_25 - .L_24)
.L_24:
        /*006c*/ 	.word	0x00000000
        /*0070*/ 	.short	0x0002
        /*0072*/ 	.short	0x0010
        /*0074*/ 	.byte	0x00, 0xf4, 0x21, 0x00


	//----- nvinfo : EIATTR_KPARAM_INFO
	.align		4
.L_25:
        /*0078*/ 	.byte	0x04, 0x17
        /*007a*/ 	.short	(.L_27 - .L_26)
.L_26:
        /*007c*/ 	.word	0x00000000
        /*0080*/ 	.short	0x0001
        /*0082*/ 	.short	0x0008
        /*0084*/ 	.byte	0x00, 0xf4, 0x21, 0x00


	//----- nvinfo : EIATTR_KPARAM_INFO
	.align		4
.L_27:
        /*0088*/ 	.byte	0x04, 0x17
        /*008a*/ 	.short	(.L_29 - .L_28)
.L_28:
        /*008c*/ 	.word	0x00000000
        /*0090*/ 	.short	0x0000
        /*0092*/ 	.short	0x0000
        /*0094*/ 	.byte	0x00, 0xf4, 0x21, 0x00


	//----- nvinfo : EIATTR_SPARSE_MMA_MASK
	.align		4
.L_29:
        /*0098*/ 	.byte	0x03, 0x50
        /*009a*/ 	.short	0x0000


	//----- nvinfo : EIATTR_MAXREG_COUNT
	.align		4
        /*009c*/ 	.byte	0x03, 0x1b
        /*009e*/ 	.short	0x00ff


	//----- nvinfo : EIATTR_EXIT_INSTR_OFFSETS
	.align		4
        /*00a0*/ 	.byte	0x04, 0x1c
        /*00a2*/ 	.short	(.L_31 - .L_30)


	//   ....[0]....
.L_30:
        /*00a4*/ 	.word	0x00000560


	//----- nvinfo : EIATTR_REQNTID
	.align		4
.L_31:
        /*00a8*/ 	.byte	0x04, 0x10
        /*00aa*/ 	.short	(.L_33 - .L_32)
.L_32:
        /*00ac*/ 	.word	0x00000080
        /*00b0*/ 	.word	0x00000001
        /*00b4*/ 	.word	0x00000001


	//----- nvinfo : EIATTR_CBANK_PARAM_SIZE
	.align		4
.L_33:
        /*00b8*/ 	.byte	0x03, 0x19
        /*00ba*/ 	.short	0x0044


	//----- nvinfo : EIATTR_PARAM_CBANK
	.align		4
        /*00bc*/ 	.byte	0x04, 0x0a
        /*00be*/ 	.short	(.L_35 - .L_34)
	.align		4
.L_34:
        /*00c0*/ 	.word	index@(.nv.constant0.triton_poi_fused__native_batch_norm_legit_no_training_convolution_relu_threshold_backward_19)
        /*00c4*/ 	.short	0x0210
        /*00c6*/ 	.short	0x0044


	//----- nvinfo : EIATTR_SW_WAR
	.align		4
.L_35:
        /*00c8*/ 	.byte	0x04, 0x36
        /*00ca*/ 	.short	(.L_37 - .L_36)
.L_36:
        /*00cc*/ 	.word	0x00000008
.L_37:


//--------------------- .nv.callgraph             --------------------------
	.section	.nv.callgraph,"",@"SHT_CUDA_CALLGRAPH"
	.align	4
	.sectionentsize	8
	.align		4
        /*0000*/ 	.word	0x00000000
	.align		4
        /*0004*/ 	.word	0xffffffff
	.align		4
        /*0008*/ 	.word	0x00000000
	.align		4
        /*000c*/ 	.word	0xfffffffe
	.align		4
        /*0010*/ 	.word	0x00000000
	.align		4
        /*0014*/ 	.word	0xfffffffd
	.align		4
        /*0018*/ 	.word	0x00000000
	.align		4
        /*001c*/ 	.word	0xfffffffc


//--------------------- .nv.constant4             --------------------------
	.section	.nv.constant4,"a",@progbits
	.align	8
	.align		8
.nv.constant4:
        /*0000*/ 	.dword	_$_str
	.align		8
        /*0008*/ 	.dword	_$_str_$_2


//--------------------- .text.triton_poi_fused__native_batch_norm_legit_no_training_convolution_relu_threshold_backward_19 --------------------------
	.section	.text.triton_poi_fused__native_batch_norm_legit_no_training_convolution_relu_threshold_backward_19,"ax",@progbits
	.align	128
        .global         triton_poi_fused__native_batch_norm_legit_no_training_convolution_relu_threshold_backward_19
        .type           triton_poi_fused__native_batch_norm_legit_no_training_convolution_relu_threshold_backward_19,@function
        .size           triton_poi_fused__native_batch_norm_legit_no_training_convolution_relu_threshold_backward_19,(.L_x_1 - triton_poi_fused__native_batch_norm_legit_no_training_convolution_relu_threshold_backward_19)
        .other          triton_poi_fused__native_batch_norm_legit_no_training_convolution_relu_threshold_backward_19,@"STO_CUDA_ENTRY STV_DEFAULT"
triton_poi_fused__native_batch_norm_legit_no_training_convolution_relu_threshold_backward_19:
.text.triton_poi_fused__native_batch_norm_legit_no_training_convolution_relu_threshold_backward_19:
[----:B------:R-:W-:Y:S01]  /*0000*/  LDC R1, c[0x0][0x28] ;  /* 0x00000a00ff017b82 */ /* 0x000fe20000000800 */
[----:B------:R-:W1:Y:S07]  /*0010*/  S2R R0, SR_TID.X ;  /* 0x0000000000007919 */ /* 0x000e6e0000002100 */
[----:B------:R-:W2:Y:S01]  /*0020*/  LDC.64 R20, c[0x0][0x228] ;  /* 0x00008a00ff147b82 */ /* 0x000ea20000000a00 */
[----:B------:R-:W-:Y:S01]  /*0030*/  ULDC.64 UR4, c[0x0][0x208] ;  /* 0x0000820000047ab9 */ /* 0x000fe20000000a00 */
[----:B------:R-:W-:Y:S01]  /*0040*/  ULDC.64 UR6, c[0x0][0x248] ;  /* 0x0000920000067ab9 */ /* 0x000fe20000000a00 */
[----:B------:R-:W3:Y:S05]  /*0050*/  S2R R5, SR_CTAID.X ;  /* 0x0000000000057919 */ /* 0x000eea0000002500 */
[----:B------:R-:W4:Y:S08]  /*0060*/  LDC.64 R16, c[0x0][0x218] ;  /* 0x00008600ff107b82 */ /* 0x000f300000000a00 */
[----:B------:R-:W5:Y:S08]  /*0070*/  LDC.64 R18, c[0x0][0x220] ;  /* 0x00008800ff127b82 */ /* 0x000f700000000a00 */
[----:B------:R-:W4:Y:S01]  /*0080*/  LDC.64 R12, c[0x0][0x230] ;  /* 0x00008c00ff0c7b82 */ /* 0x000f220000000a00 */
[----:B-1----:R-:W-:-:S07]  /*0090*/  IMAD.SHL.U32 R0, R0, 0x4, RZ ;  /* 0x0000000400007824 */ /* 0x002fce00078e00ff */
[----:B------:R-:W1:Y:S01]  /*00a0*/  LDC.64 R8, c[0x0][0x238] ;  /* 0x00008e00ff087b82 */ /* 0x000e620000000a00 */
[----:B---3--:R-:W-:Y:S02]  /*00b0*/  SHF.R.S32.HI R3, RZ, 0x16, R5 ;  /* 0x00000016ff037819 */ /* 0x008fe40000011405 */
[----:B------:R-:W-:Y:S02]  /*00c0*/  LOP3.LUT R0, R0, 0x1fc, RZ, 0xc0, !PT ;  /* 0x000001fc00007812 */ /* 0x000fe400078ec0ff */
[----:B------:R-:W-:-:S03]  /*00d0*/  SGXT R3, R3, 0x1 ;  /* 0x000000010303781a */ /* 0x000fc60000000200 */
[----:B------:R-:W-:-:S05]  /*00e0*/  IMAD R0, R5, 0x200, R0 ;  /* 0x0000020005007824 */ /* 0x000fca00078e0200 */
[----:B------:R-:W-:-:S04]  /*00f0*/  LEA.HI R3, R3, R0, RZ, 0xc ;  /* 0x0000000003037211 */ /* 0x000fc800078f60ff */
[----:B------:R-:W-:-:S04]  /*0100*/  SHF.R.S32.HI R3, RZ, 0xc, R3 ;  /* 0x0000000cff037819 */ /* 0x000fc80000011403 */
[----:B------:R-:W-:-:S04]  /*0110*/  LEA.HI R2, R3, R3, RZ, 0x2 ;  /* 0x0000000303027211 */ /* 0x000fc800078f10ff */
[----:B------:R-:W-:-:S04]  /*0120*/  LOP3.LUT R2, R2, 0xfffffffc, RZ, 0xc0, !PT ;  /* 0xfffffffc02027812 */ /* 0x000fc800078ec0ff */
[----:B------:R-:W-:Y:S02]  /*0130*/  IADD3 R11, R3, -R2, RZ ;  /* 0x80000002030b7210 */ /* 0x000fe40007ffe0ff */
[----:B------:R-:W3:Y:S03]  /*0140*/  LDC.64 R2, c[0x0][0x210] ;  /* 0x00008400ff027b82 */ /* 0x000ee60000000a00 */
[----:B--2---:R-:W-:-:S05]  /*0150*/  IMAD.WIDE R20, R11, 0x4, R20 ;  /* 0x000000040b147825 */ /* 0x004fca00078e0214 */
[----:B------:R1:W2:Y:S01]  /*0160*/  LDG.E.EL R10, desc[UR4][R20.64] ;  /* 0x00000004140a7981 */ /* 0x0002a2000c2e1900 */
[----:B----4-:R-:W-:-:S04]  /*0170*/  IMAD.WIDE R16, R11, 0x4, R16 ;  /* 0x000000040b107825 */ /* 0x010fc800078e0210 */
[----:B-----5:R-:W-:Y:S01]  /*0180*/  IMAD.WIDE R18, R11, 0x4, R18 ;  /* 0x000000040b127825 */ /* 0x020fe200078e0212 */
[----:B------:R4:W5:Y:S04]  /*0190*/  LDG.E.EL R14, desc[UR4][R16.64] ;  /* 0x00000004100e7981 */ /* 0x000968000c2e1900 */
[----:B------:R-:W5:Y:S01]  /*01a0*/  LDG.E.EL R15, desc[UR4][R18.64] ;  /* 0x00000004120f7981 */ /* 0x000f62000c2e1900 */
[----:B---3--:R-:W-:-:S05]  /*01b0*/  IMAD.WIDE R2, R0, 0x4, R2 ;  /* 0x0000000400027825 */ /* 0x008fca00078e0202 */
[----:B------:R-:W5:Y:S01]  /*01c0*/  LDG.E.128 R4, desc[UR4][R2.64] ;  /* 0x0000000402047981 */ /* 0x000f62000c1e1d00 */
[----:B0-----:R-:W-:-:S04]  /*01d0*/  IMAD.WIDE R12, R11, 0x4, R12 ;  /* 0x000000040b0c7825 */ /* 0x001fc800078e020c */
[----:B-1----:R-:W-:Y:S02]  /*01e0*/  IMAD.WIDE R20, R11, 0x4, R8 ;  /* 0x000000040b147825 */ /* 0x002fe400078e0208 */
[----:B------:R0:W3:Y:S04]  /*01f0*/  LDG.E.EL R8, desc[UR4][R12.64] ;  /* 0x000000040c087981 */ /* 0x0000e8000c2e1900 */
[----:B------:R-:W3:Y:S01]  /*0200*/  LDG.E.EL R9, desc[UR4][R20.64] ;  /* 0x0000000414097981 */ /* 0x000ee2000c2e1900 */
[----:B----4-:R-:W-:Y:S02]  /*0210*/  IMAD.MOV.U32 R16, RZ, RZ, 0x3e800000 ;  /* 0x3e800000ff107424 */ /* 0x010fe400078e00ff */
[----:B--2---:R-:W-:-:S04]  /*0220*/  FADD R10, R10, 9.9999997473787516356e-06 ;  /* 0x3727c5ac0a0a7421 */ /* 0x004fc80000000000 */
[----:B------:R-:W1:Y:S02]  /*0230*/  MUFU.SQRT R11, R10 ;  /* 0x0000000a000b7308 */ /* 0x000e640000002000 */
[C---:B-1----:R-:W-:Y:S02]  /*0240*/  FSETP.GT.AND P0, PT, R11.reuse, 8.50705917302346158658e+37, PT ;  /* 0x7e8000000b00780b */ /* 0x042fe40003f04000 */
[----:B------:R-:W-:-:S11]  /*0250*/  FSETP.GEU.AND P1, PT, R11, 1.175494350822287508e-38, PT ;  /* 0x008000000b00780b */ /* 0x000fd60003f2e000 */
[----:B------:R-:W-:-:S04]  /*0260*/  @P0 FMUL R11, R11, 0.25 ;  /* 0x3e8000000b0b0820 */ /* 0x000fc80000400000 */
[----:B------:R-:W-:-:S06]  /*0270*/  @!P1 FMUL R11, R11, 16777216 ;  /* 0x4b8000000b0b9820 */ /* 0x000fcc0000400000 */
[----:B------:R-:W1:Y:S01]  /*0280*/  MUFU.RCP R11, R11 ;  /* 0x0000000b000b7308 */ /* 0x000e620000001000 */
[----:B------:R-:W-:Y:S01]  /*0290*/  FSEL R16, R16, 1, P0 ;  /* 0x3f80000010107808 */ /* 0x000fe20000000000 */
[--C-:B-----5:R-:W-:Y:S01]  /*02a0*/  FADD R4, R4, R14.reuse ;  /* 0x0000000e04047221 */ /* 0x120fe20000000000 */
[--C-:B------:R-:W-:Y:S01]  /*02b0*/  FADD R6, R6, R14.reuse ;  /* 0x0000000e06067221 */ /* 0x100fe20000000000 */
[--C-:B------:R-:W-:Y:S02]  /*02c0*/  FADD R5, R5, R14.reuse ;  /* 0x0000000e05057221 */ /* 0x100fe40000000000 */
[----:B------:R-:W-:Y:S01]  /*02d0*/  @!P1 FMUL R16, R16, 16777216 ;  /* 0x4b80000010109820 */ /* 0x000fe20000400000 */
[----:B------:R-:W-:Y:S01]  /*02e0*/  FADD R7, R7, R14 ;  /* 0x0000000e07077221 */ /* 0x000fe20000000000 */
[C---:B------:R-:W-:Y:S01]  /*02f0*/  FADD R17, -R15.reuse, R4 ;  /* 0x000000040f117221 */ /* 0x040fe20000000100 */
[----:B0-----:R-:W-:Y:S01]  /*0300*/  FADD R13, -R15, R6 ;  /* 0x000000060f0d7221 */ /* 0x001fe20000000100 */
[----:B-1----:R-:W-:Y:S01]  /*0310*/  FMUL R16, R11, R16 ;  /* 0x000000100b107220 */ /* 0x002fe20000400000 */
[C---:B------:R-:W-:Y:S01]  /*0320*/  FADD R11, -R15.reuse, R5 ;  /* 0x000000050f0b7221 */ /* 0x040fe20000000100 */
[----:B------:R-:W-:-:S02]  /*0330*/  FADD R15, -R15, R7 ;  /* 0x000000070f0f7221 */ /* 0x000fc40000000100 */
[C---:B------:R-:W-:Y:S01]  /*0340*/  FMUL R10, R16.reuse, R17 ;  /* 0x00000011100a7220 */ /* 0x040fe20000400000 */
[C---:B------:R-:W-:Y:S01]  /*0350*/  FMUL R13, R16.reuse, R13 ;  /* 0x0000000d100d7220 */ /* 0x040fe20000400000 */
[C---:B------:R-:W-:Y:S01]  /*0360*/  FMUL R12, R16.reuse, R11 ;  /* 0x0000000b100c7220 */ /* 0x040fe20000400000 */
[----:B------:R-:W-:Y:S01]  /*0370*/  FMUL R16, R16, R15 ;  /* 0x0000000f10107220 */ /* 0x000fe20000400000 */
[C-C-:B---3--:R-:W-:Y:S01]  /*0380*/  FFMA R14, R8.reuse, R10, R9.reuse ;  /* 0x0000000a080e7223 */ /* 0x148fe20000000009 */
[C-C-:B------:R-:W-:Y:S01]  /*0390*/  FFMA R11, R8.reuse, R13, R9.reuse ;  /* 0x0000000d080b7223 */ /* 0x140fe20000000009 */
[C-C-:B------:R-:W-:Y:S01]  /*03a0*/  FFMA R10, R8.reuse, R12, R9.reuse ;  /* 0x0000000c080a7223 */ /* 0x140fe20000000009 */
[----:B------:R-:W-:Y:S01]  /*03b0*/  FFMA R16, R8, R16, R9 ;  /* 0x0000001008107223 */ /* 0x000fe20000000009 */
[----:B------:R-:W0:Y:S01]  /*03c0*/  LDC.64 R12, c[0x0][0x240] ;  /* 0x00009000ff0c7b82 */ /* 0x000e220000000a00 */
[----:B------:R-:W-:Y:S02]  /*03d0*/  FSETP.GEU.AND P0, PT, R14, RZ, PT ;  /* 0x000000ff0e00720b */ /* 0x000fe40003f0e000 */
[----:B------:R-:W-:-:S02]  /*03e0*/  FSETP.GEU.AND P1, PT, R10, RZ, PT ;  /* 0x000000ff0a00720b */ /* 0x000fc40003f2e000 */
[C---:B------:R-:W-:Y:S02]  /*03f0*/  FSETP.GEU.AND P2, PT, R11.reuse, RZ, PT ;  /* 0x000000ff0b00720b */ /* 0x040fe40003f4e000 */
[----:B------:R-:W-:Y:S02]  /*0400*/  FSETP.GEU.AND P3, PT, R16, RZ, PT ;  /* 0x000000ff1000720b */ /* 0x000fe40003f6e000 */
[----:B------:R-:W-:Y:S02]  /*0410*/  FSEL R9, R10, RZ, P1 ;  /* 0x000000ff0a097208 */ /* 0x000fe40000800000 */
[----:B------:R-:W-:Y:S02]  /*0420*/  FSEL R10, R11, RZ, P2 ;  /* 0x000000ff0b0a7208 */ /* 0x000fe40001000000 */
[----:B------:R-:W-:Y:S02]  /*0430*/  FSEL R8, R14, RZ, P0 ;  /* 0x000000ff0e087208 */ /* 0x000fe40000000000 */
[----:B------:R-:W-:-:S02]  /*0440*/  FSEL R11, R16, RZ, P3 ;  /* 0x000000ff100b7208 */ /* 0x000fc40001800000 */
[----:B------:R-:W-:Y:S02]  /*0450*/  FSETP.GTU.AND P0, PT, R8, RZ, PT ;  /* 0x000000ff0800720b */ /* 0x000fe40003f0c000 */
[----:B------:R-:W-:Y:S02]  /*0460*/  FSETP.GTU.AND P1, PT, R9, RZ, PT ;  /* 0x000000ff0900720b */ /* 0x000fe40003f2c000 */
[----:B------:R-:W-:Y:S02]  /*0470*/  FSETP.GTU.AND P2, PT, R10, RZ, PT ;  /* 0x000000ff0a00720b */ /* 0x000fe40003f4c000 */
[----:B------:R-:W-:Y:S02]  /*0480*/  FSETP.GTU.AND P3, PT, R11, RZ, PT ;  /* 0x000000ff0b00720b */ /* 0x000fe40003f6c000 */
[----:B------:R-:W-:Y:S02]  /*0490*/  SEL R18, RZ, 0x1, P0 ;  /* 0x00000001ff127807 */ /* 0x000fe40000000000 */
[----:B------:R-:W-:-:S02]  /*04a0*/  SEL R17, RZ, 0x1, P1 ;  /* 0x00000001ff117807 */ /* 0x000fc40000800000 */
[----:B------:R-:W-:Y:S02]  /*04b0*/  SEL R16, RZ, 0x1, P2 ;  /* 0x00000001ff107807 */ /* 0x000fe40001000000 */
[----:B------:R-:W-:Y:S02]  /*04c0*/  SEL R15, RZ, 0x1, P3 ;  /* 0x00000001ff0f7807 */ /* 0x000fe40001800000 */
[----:B------:R-:W-:Y:S02]  /*04d0*/  IADD3 R14, P0, R0, UR6, RZ ;  /* 0x00000006000e7c10 */ /* 0x000fe4000ff1e0ff */
[----:B------:R-:W-:Y:S02]  /*04e0*/  PRMT R17, R18, 0x3340, R17 ;  /* 0x0000334012117816 */ /* 0x000fe40000000011 */
[----:B------:R-:W-:Y:S01]  /*04f0*/  PRMT R16, R16, 0x3340, R15 ;  /* 0x0000334010107816 */ /* 0x000fe2000000000f */
[C---:B0-----:R-:W-:Y:S01]  /*0500*/  IMAD.WIDE R12, R0.reuse, 0x4, R12 ;  /* 0x00000004000c7825 */ /* 0x041fe200078e020c */
[----:B------:R-:W-:-:S02]  /*0510*/  LEA.HI.X.SX32 R15, R0, UR7, 0x1, P0 ;  /* 0x00000007000f7c11 */ /* 0x000fc400080f0eff */
[----:B------:R-:W-:Y:S01]  /*0520*/  PRMT R17, R17, 0x5410, R16 ;  /* 0x0000541011117816 */ /* 0x000fe20000000010 */
[----:B------:R-:W-:Y:S04]  /*0530*/  STG.E.128 desc[UR4][R2.64], R4 ;  /* 0x0000000402007986 */ /* 0x000fe8000c101d04 */
[----:B------:R-:W-:Y:S04]  /*0540*/  STG.E.128 desc[UR4][R12.64], R8 ;  /* 0x000000080c007986 */ /* 0x000fe8000c101d04 */
[----:B------:R-:W-:Y:S01]  /*0550*/  STG.E desc[UR4][R14.64], R17 ;  /* 0x000000110e007986 */ /* 0x000fe2000c101904 */
[----:B------:R-:W-:Y:S05]  /*0560*/  EXIT ;  /* 0x000000000000794d */ /* 0x000fea0003800000 */
.L_x_0:
[----:B------:R-:W-:-:S00]  /*0570*/  BRA `(.L_x_0) ;  /* 0xfffffffc00fc7947 */ /* 0x000fc0000383ffff */
[----:B------:R-:W-:-:S00]  /*0580*/  NOP ;  /* 0x0000000000007918 */ /* 0x000fc00000000000 */
[----:B------:R-:W-:-:S00]  /*0590*/  NOP ;  /* 0x0000000000007918 */ /* 0x000fc00000000000 */
[----:B------:R-:W-:-:S00]  /*05a0*/  NOP ;  /* 0x0000000000007918 */ /* 0x000fc00000000000 */
[----:B------:R-:W-:-:S00]  /*05b0*/  NOP ;  /* 0x0000000000007918 */ /* 0x000fc00000000000 */
[----:B------:R-:W-:-:S00]  /*05c0*/  NOP ;  /* 0x0000000000007918 */ /* 0x000fc00000000000 */
[----:B------:R-:W-:-:S00]  /*05d0*/  NOP ;  /* 0x0000000000007918 */ /* 0x000fc00000000000 */
[----:B------:R-:W-:-:S00]  /*05e0*/  NOP ;  /* 0x0000000000007918 */ /* 0x000fc00000000000 */
[----:B------:R-:W-:-:S00]  /*05f0*/  NOP ;  /* 0x0000000000007918 */ /* 0x000fc00000000000 */
.L_x_1:


//--------------------- .nv.global.init           --------------------------
	.section	.nv.global.init,"aw",@progbits
.nv.global.init:
	.type		_$_str,@object
	.size		_$_str,(_$_str_$_2 - _$_str)
_$_str:
        /*0000*/ 	.byte	0x5f, 0x5f, 0x43, 0x55, 0x44, 0x41, 0x5f, 0x46, 0x54, 0x5a, 0x00
	.type		_$_str_$_2,@object
	.size		_$_str_$_2,(.L_1 - _$_str_$_2)
_$_str_$_2:
        /*000b*/ 	.byte	0x5f, 0x5f, 0x43, 0x55, 0x44, 0x41, 0x5f, 0x50, 0x52, 0x45, 0x43, 0x5f, 0x53, 0x51, 0x52, 0x54
        /*001b*/ 	.byte	0x00
.L_1:


//--------------------- .nv.constant0.triton_poi_fused__native_batch_norm_legit_no_training_convolution_relu_threshold_backward_19 --------------------------
	.section	.nv.constant0.triton_poi_fused__native_batch_norm_legit_no_training_convolution_relu_threshold_backward_19,"a",@progbits
	.sectionflags	@""
	.align	4
.nv.constant0.triton_poi_fused__native_batch_norm_legit_no_training_convolution_relu_threshold_backward_19:
	.zero		596
